//
// Generated by NVIDIA NVVM Compiler
//
// Compiler Build ID: CL-36424714
// Cuda compilation tools, release 13.0, V13.0.88
// Based on NVVM 20.0.0
//

.version 9.0
.target sm_100
.address_size 64

	// .globl	_Z12normalKernelPfi
.global .align 4 .b8 __cudart_i2opi_f[24] = {65, 144, 67, 60, 153, 149, 98, 219, 192, 221, 52, 245, 209, 87, 39, 252, 41, 21, 68, 78, 110, 131, 249, 162};

.visible .entry _Z12normalKernelPfi(
	.param .u64 .ptr .align 1 _Z12normalKernelPfi_param_0,
	.param .u32 _Z12normalKernelPfi_param_1
)
{
	.local .align 4 .b8 	__local_depot0[28];
	.reg .b64 	%SP;
	.reg .b64 	%SPL;
	.reg .pred 	%p<10>;
	.reg .b32 	%r<45>;
	.reg .b32 	%f<30>;
	.reg .b64 	%rd<25>;
	.reg .b64 	%fd<3>;

	mov.u64 	%SPL, __local_depot0;
	ld.param.u64 	%rd10, [_Z12normalKernelPfi_param_0];
	ld.param.u32 	%r16, [_Z12normalKernelPfi_param_1];
	add.u64 	%rd1, %SPL, 0;
	mov.u32 	%r17, %ctaid.x;
	mov.u32 	%r18, %ntid.x;
	mov.u32 	%r19, %tid.x;
	mad.lo.s32 	%r1, %r17, %r18, %r19;
	setp.ge.s32 	%p1, %r1, %r16;
	@%p1 bra 	$L__BB0_10;
	cvta.to.global.u64 	%rd12, %rd10;
	mul.wide.s32 	%rd13, %r1, 4;
	add.s64 	%rd2, %rd12, %rd13;
	ld.global.f32 	%f1, [%rd2];
	mul.f32 	%f7, %f1, 0f3F22F983;
	cvt.rni.s32.f32 	%r44, %f7;
	cvt.rn.f32.s32 	%f8, %r44;
	fma.rn.f32 	%f9, %f8, 0fBFC90FDA, %f1;
	fma.rn.f32 	%f10, %f8, 0fB3A22168, %f9;
	fma.rn.f32 	%f29, %f8, 0fA7C234C5, %f10;
	abs.f32 	%f3, %f1;
	setp.ltu.f32 	%p2, %f3, 0f47CE4780;
	@%p2 bra 	$L__BB0_9;
	setp.neu.f32 	%p3, %f3, 0f7F800000;
	@%p3 bra 	$L__BB0_4;
	mov.f32 	%f13, 0f00000000;
	mul.rn.f32 	%f29, %f1, %f13;
	mov.b32 	%r44, 0;
	bra.uni 	$L__BB0_9;
$L__BB0_4:
	mov.b32 	%r3, %f1;
	shl.b32 	%r21, %r3, 8;
	or.b32  	%r4, %r21, -2147483648;
	mov.b64 	%rd24, 0;
	mov.b32 	%r41, 0;
	mov.u64 	%rd22, __cudart_i2opi_f;
	mov.u64 	%rd23, %rd1;
$L__BB0_5:
	.pragma "nounroll";
	ld.global.nc.u32 	%r22, [%rd22];
	mad.wide.u32 	%rd16, %r22, %r4, %rd24;
	shr.u64 	%rd24, %rd16, 32;
	st.local.u32 	[%rd23], %rd16;
	add.s32 	%r41, %r41, 1;
	add.s64 	%rd23, %rd23, 4;
	add.s64 	%rd22, %rd22, 4;
	setp.ne.s32 	%p4, %r41, 6;
	@%p4 bra 	$L__BB0_5;
	shr.u32 	%r23, %r3, 23;
	st.local.u32 	[%rd1+24], %rd24;
	and.b32  	%r7, %r23, 31;
	and.b32  	%r24, %r23, 224;
	add.s32 	%r25, %r24, -128;
	shr.u32 	%r26, %r25, 5;
	mul.wide.u32 	%rd17, %r26, 4;
	sub.s64 	%rd9, %rd1, %rd17;
	ld.local.u32 	%r42, [%rd9+24];
	ld.local.u32 	%r43, [%rd9+20];
	setp.eq.s32 	%p5, %r7, 0;
	@%p5 bra 	$L__BB0_8;
	shf.l.wrap.b32 	%r42, %r43, %r42, %r7;
	ld.local.u32 	%r27, [%rd9+16];
	shf.l.wrap.b32 	%r43, %r27, %r43, %r7;
$L__BB0_8:
	shr.u32 	%r28, %r42, 30;
	shf.l.wrap.b32 	%r29, %r43, %r42, 2;
	shl.b32 	%r30, %r43, 2;
	shr.u32 	%r31, %r29, 31;
	add.s32 	%r32, %r31, %r28;
	neg.s32 	%r33, %r32;
	setp.lt.s32 	%p6, %r3, 0;
	selp.b32 	%r44, %r33, %r32, %p6;
	xor.b32  	%r34, %r29, %r3;
	shr.s32 	%r35, %r29, 31;
	xor.b32  	%r36, %r35, %r29;
	xor.b32  	%r37, %r35, %r30;
	cvt.u64.u32 	%rd18, %r36;
	shl.b64 	%rd19, %rd18, 32;
	cvt.u64.u32 	%rd20, %r37;
	or.b64  	%rd21, %rd19, %rd20;
	cvt.rn.f64.s64 	%fd1, %rd21;
	mul.f64 	%fd2, %fd1, 0d3BF921FB54442D19;
	cvt.rn.f32.f64 	%f11, %fd2;
	neg.f32 	%f12, %f11;
	setp.lt.s32 	%p7, %r34, 0;
	selp.f32 	%f29, %f12, %f11, %p7;
$L__BB0_9:
	mul.rn.f32 	%f14, %f29, %f29;
	and.b32  	%r39, %r44, 1;
	setp.eq.b32 	%p8, %r39, 1;
	selp.f32 	%f15, 0f3F800000, %f29, %p8;
	fma.rn.f32 	%f16, %f14, %f15, 0f00000000;
	fma.rn.f32 	%f17, %f14, 0f37CBAC00, 0fBAB607ED;
	selp.f32 	%f18, %f17, 0fB94D4153, %p8;
	selp.f32 	%f19, 0f3D2AAABB, 0f3C0885E4, %p8;
	fma.rn.f32 	%f20, %f18, %f14, %f19;
	selp.f32 	%f21, 0fBEFFFFFF, 0fBE2AAAA8, %p8;
	fma.rn.f32 	%f22, %f20, %f14, %f21;
	fma.rn.f32 	%f23, %f22, %f16, %f15;
	and.b32  	%r40, %r44, 2;
	setp.eq.s32 	%p9, %r40, 0;
	mov.f32 	%f24, 0f00000000;
	sub.f32 	%f25, %f24, %f23;
	selp.f32 	%f26, %f23, %f25, %p9;
	sqrt.rn.f32 	%f27, %f1;
	add.f32 	%f28, %f27, %f26;
	st.global.f32 	[%rd2], %f28;
$L__BB0_10:
	ret;

}
	// .globl	_Z16gridStrideKernelPfi
.visible .entry _Z16gridStrideKernelPfi(
	.param .u64 .ptr .align 1 _Z16gridStrideKernelPfi_param_0,
	.param .u32 _Z16gridStrideKernelPfi_param_1
)
{
	.local .align 4 .b8 	__local_depot1[28];
	.reg .b64 	%SP;
	.reg .b64 	%SPL;
	.reg .pred 	%p<11>;
	.reg .b32 	%r<50>;
	.reg .b32 	%f<30>;
	.reg .b64 	%rd<25>;
	.reg .b64 	%fd<3>;

	mov.u64 	%SPL, __local_depot1;
	ld.param.u64 	%rd11, [_Z16gridStrideKernelPfi_param_0];
	ld.param.u32 	%r20, [_Z16gridStrideKernelPfi_param_1];
	add.u64 	%rd1, %SPL, 0;
	mov.u32 	%r21, %ctaid.x;
	mov.u32 	%r1, %ntid.x;
	mov.u32 	%r22, %tid.x;
	mad.lo.s32 	%r45, %r21, %r1, %r22;
	setp.ge.s32 	%p1, %r45, %r20;
	@%p1 bra 	$L__BB1_11;
	mov.u32 	%r23, %nctaid.x;
	mul.lo.s32 	%r3, %r23, %r1;
	cvta.to.global.u64 	%rd2, %rd11;
	mov.u64 	%rd14, __cudart_i2opi_f;
$L__BB1_2:
	mul.wide.s32 	%rd13, %r45, 4;
	add.s64 	%rd3, %rd2, %rd13;
	ld.global.f32 	%f1, [%rd3];
	mul.f32 	%f7, %f1, 0f3F22F983;
	cvt.rni.s32.f32 	%r49, %f7;
	cvt.rn.f32.s32 	%f8, %r49;
	fma.rn.f32 	%f9, %f8, 0fBFC90FDA, %f1;
	fma.rn.f32 	%f10, %f8, 0fB3A22168, %f9;
	fma.rn.f32 	%f29, %f8, 0fA7C234C5, %f10;
	abs.f32 	%f3, %f1;
	setp.ltu.f32 	%p2, %f3, 0f47CE4780;
	@%p2 bra 	$L__BB1_10;
	setp.neu.f32 	%p3, %f3, 0f7F800000;
	@%p3 bra 	$L__BB1_5;
	mov.f32 	%f13, 0f00000000;
	mul.rn.f32 	%f29, %f1, %f13;
	mov.b32 	%r49, 0;
	bra.uni 	$L__BB1_10;
$L__BB1_5:
	mov.b32 	%r6, %f1;
	shl.b32 	%r25, %r6, 8;
	or.b32  	%r7, %r25, -2147483648;
	mov.b64 	%rd24, 0;
	mov.b32 	%r46, 0;
	mov.u64 	%rd22, %rd14;
	mov.u64 	%rd23, %rd1;
$L__BB1_6:
	.pragma "nounroll";
	ld.global.nc.u32 	%r26, [%rd22];
	mad.wide.u32 	%rd16, %r26, %r7, %rd24;
	shr.u64 	%rd24, %rd16, 32;
	st.local.u32 	[%rd23], %rd16;
	add.s32 	%r46, %r46, 1;
	add.s64 	%rd23, %rd23, 4;
	add.s64 	%rd22, %rd22, 4;
	setp.ne.s32 	%p4, %r46, 6;
	@%p4 bra 	$L__BB1_6;
	shr.u32 	%r27, %r6, 23;
	st.local.u32 	[%rd1+24], %rd24;
	and.b32  	%r10, %r27, 31;
	and.b32  	%r28, %r27, 224;
	add.s32 	%r29, %r28, -128;
	shr.u32 	%r30, %r29, 5;
	mul.wide.u32 	%rd17, %r30, 4;
	sub.s64 	%rd10, %rd1, %rd17;
	ld.local.u32 	%r47, [%rd10+24];
	ld.local.u32 	%r48, [%rd10+20];
	setp.eq.s32 	%p5, %r10, 0;
	@%p5 bra 	$L__BB1_9;
	shf.l.wrap.b32 	%r47, %r48, %r47, %r10;
	ld.local.u32 	%r31, [%rd10+16];
	shf.l.wrap.b32 	%r48, %r31, %r48, %r10;
$L__BB1_9:
	shr.u32 	%r32, %r47, 30;
	shf.l.wrap.b32 	%r33, %r48, %r47, 2;
	shl.b32 	%r34, %r48, 2;
	shr.u32 	%r35, %r33, 31;
	add.s32 	%r36, %r35, %r32;
	neg.s32 	%r37, %r36;
	setp.lt.s32 	%p6, %r6, 0;
	selp.b32 	%r49, %r37, %r36, %p6;
	xor.b32  	%r38, %r33, %r6;
	shr.s32 	%r39, %r33, 31;
	xor.b32  	%r40, %r39, %r33;
	xor.b32  	%r41, %r39, %r34;
	cvt.u64.u32 	%rd18, %r40;
	shl.b64 	%rd19, %rd18, 32;
	cvt.u64.u32 	%rd20, %r41;
	or.b64  	%rd21, %rd19, %rd20;
	cvt.rn.f64.s64 	%fd1, %rd21;
	mul.f64 	%fd2, %fd1, 0d3BF921FB54442D19;
	cvt.rn.f32.f64 	%f11, %fd2;
	neg.f32 	%f12, %f11;
	setp.lt.s32 	%p7, %r38, 0;
	selp.f32 	%f29, %f12, %f11, %p7;
$L__BB1_10:
	mul.rn.f32 	%f14, %f29, %f29;
	and.b32  	%r43, %r49, 1;
	setp.eq.b32 	%p8, %r43, 1;
	selp.f32 	%f15, 0f3F800000, %f29, %p8;
	fma.rn.f32 	%f16, %f14, %f15, 0f00000000;
	fma.rn.f32 	%f17, %f14, 0f37CBAC00, 0fBAB607ED;
	selp.f32 	%f18, %f17, 0fB94D4153, %p8;
	selp.f32 	%f19, 0f3D2AAABB, 0f3C0885E4, %p8;
	fma.rn.f32 	%f20, %f18, %f14, %f19;
	selp.f32 	%f21, 0fBEFFFFFF, 0fBE2AAAA8, %p8;
	fma.rn.f32 	%f22, %f20, %f14, %f21;
	fma.rn.f32 	%f23, %f22, %f16, %f15;
	and.b32  	%r44, %r49, 2;
	setp.eq.s32 	%p9, %r44, 0;
	mov.f32 	%f24, 0f00000000;
	sub.f32 	%f25, %f24, %f23;
	selp.f32 	%f26, %f23, %f25, %p9;
	sqrt.rn.f32 	%f27, %f1;
	add.f32 	%f28, %f27, %f26;
	st.global.f32 	[%rd3], %f28;
	add.s32 	%r45, %r45, %r3;
	setp.lt.s32 	%p10, %r45, %r20;
	@%p10 bra 	$L__BB1_2;
$L__BB1_11:
	ret;

}


// ===== COMPILED SASS (sm_100) =====

	.target	sm_100

	.elftype	@"ET_EXEC"


//--------------------- .note.nv.tkinfo           --------------------------
	.section	.note.nv.tkinfo,"",@"SHT_NOTE"
	.sectionflags	@"SHF_NOTE_NV_TKINFO"
	.tkinfo
        /*0018*/ 	.word	0x00000002
        /*0030*/ 	.string	""
        /*0030*/ 	.string	"ptxas"
        /*0030*/ 	.string	"Cuda compilation tools, release 13.0, V13.0.88"
        /*0030*/ 	.string	"Build cuda_13.0.r13.0/compiler.36424714_0"
        /*0030*/ 	.string	"-arch sm_100 -m 64 "



//--------------------- .note.nv.cuinfo           --------------------------
	.section	.note.nv.cuinfo,"",@"SHT_NOTE"
	.sectionflags	@"SHF_NOTE_NV_CUINFO"
        /*0018*/ 	.short	0x0002
        /*001a*/ 	.short	0x0064
        /*001c*/ 	.short	0x0082
	.zero		2


//--------------------- .nv.info                  --------------------------
	.section	.nv.info,"",@"SHT_CUDA_INFO"
	.align	4


	//----- nvinfo : EIATTR_REGCOUNT
	.align		4
        /*0000*/ 	.byte	0x04, 0x2f
        /*0002*/ 	.short	(.L_2 - .L_1)
	.align		4
.L_1:
        /*0004*/ 	.word	index@(_Z12normalKernelPfi)
        /*0008*/ 	.word	0x00000013


	//----- nvinfo : EIATTR_FRAME_SIZE
	.align		4
.L_2:
        /*000c*/ 	.byte	0x04, 0x11
        /*000e*/ 	.short	(.L_4 - .L_3)
	.align		4
.L_3:
        /*0010*/ 	.word	index@($__internal_1_$__cuda_sm20_sqrt_rn_f32_slowpath)
        /*0014*/ 	.word	0x00000000


	//----- nvinfo : EIATTR_FRAME_SIZE
	.align		4
.L_4:
        /*0018*/ 	.byte	0x04, 0x11
        /*001a*/ 	.short	(.L_6 - .L_5)
	.align		4
.L_5:
        /*001c*/ 	.word	index@(_Z12normalKernelPfi)
        /*0020*/ 	.word	0x00000000


	//----- nvinfo : EIATTR_REGCOUNT
	.align		4
.L_6:
        /*0024*/ 	.byte	0x04, 0x2f
        /*0026*/ 	.short	(.L_8 - .L_7)
	.align		4
.L_7:
        /*0028*/ 	.word	index@(_Z16gridStrideKernelPfi)
        /*002c*/ 	.word	0x00000017


	//----- nvinfo : EIATTR_FRAME_SIZE
	.align		4
.L_8:
        /*0030*/ 	.byte	0x04, 0x11
        /*0032*/ 	.short	(.L_10 - .L_9)
	.align		4
.L_9:
        /*0034*/ 	.word	index@($__internal_0_$__cuda_sm20_sqrt_rn_f32_slowpath)
        /*0038*/ 	.word	0x00000000


	//----- nvinfo : EIATTR_FRAME_SIZE
	.align		4
.L_10:
        /*003c*/ 	.byte	0x04, 0x11
        /*003e*/ 	.short	(.L_12 - .L_11)
	.align		4
.L_11:
        /*0040*/ 	.word	index@(_Z16gridStrideKernelPfi)
        /*0044*/ 	.word	0x00000000


	//----- nvinfo : EIATTR_MIN_STACK_SIZE
	.align		4
.L_12:
        /*0048*/ 	.byte	0x04, 0x12
        /*004a*/ 	.short	(.L_14 - .L_13)
	.align		4
.L_13:
        /*004c*/ 	.word	index@(_Z16gridStrideKernelPfi)
        /*0050*/ 	.word	0x00000000


	//----- nvinfo : EIATTR_MIN_STACK_SIZE
	.align		4
.L_14:
        /*0054*/ 	.byte	0x04, 0x12
        /*0056*/ 	.short	(.L_16 - .L_15)
	.align		4
.L_15:
        /*0058*/ 	.word	index@(_Z12normalKernelPfi)
        /*005c*/ 	.word	0x00000000
.L_16:


//--------------------- .nv.compat                --------------------------
	.section	.nv.compat,"",@"SHT_CUDA_COMPAT_INFO"
	.align	4
        /*0000*/ 	.byte	0x02, 0x09, 0x00, 0x00, 0x02, 0x02, 0x01, 0x00, 0x02, 0x05, 0x05, 0x00, 0x03, 0x07, 0x01, 0x01
        /*0010*/ 	.byte	0x02, 0x03, 0x00, 0x00, 0x02, 0x06, 0x01, 0x00, 0x04, 0x0b, 0x08, 0x00, 0x01, 0x00, 0x00, 0x00
        /*0020*/ 	.byte	0x00, 0x00, 0x00, 0x00


//--------------------- .nv.info._Z16gridStrideKernelPfi --------------------------
	.section	.nv.info._Z16gridStrideKernelPfi,"",@"SHT_CUDA_INFO"
	.sectionflags	@""
	.align	4


	//----- nvinfo : EIATTR_CUDA_API_VERSION
	.align		4
        /*0000*/ 	.byte	0x04, 0x37
        /*0002*/ 	.short	(.L_18 - .L_17)
.L_17:
        /*0004*/ 	.word	0x00000082


	//----- nvinfo : EIATTR_KPARAM_INFO
	.align		4
.L_18:
        /*0008*/ 	.byte	0x04, 0x17
        /*000a*/ 	.short	(.L_20 - .L_19)
.L_19:
        /*000c*/ 	.word	0x00000000
        /*0010*/ 	.short	0x0001
        /*0012*/ 	.short	0x0008
        /*0014*/ 	.byte	0x00, 0xf0, 0x11, 0x00


	//----- nvinfo : EIATTR_KPARAM_INFO
	.align		4
.L_20:
        /*0018*/ 	.byte	0x04, 0x17
        /*001a*/ 	.short	(.L_22 - .L_21)
.L_21:
        /*001c*/ 	.word	0x00000000
        /*0020*/ 	.short	0x0000
        /*0022*/ 	.short	0x0000
        /*0024*/ 	.byte	0x00, 0xf5, 0x21, 0x00


	//----- nvinfo : EIATTR_SPARSE_MMA_MASK
	.align		4
.L_22:
        /*0028*/ 	.byte	0x03, 0x50
        /*002a*/ 	.short	0x0000


	//----- nvinfo : EIATTR_MAXREG_COUNT
	.align		4
        /*002c*/ 	.byte	0x03, 0x1b
        /*002e*/ 	.short	0x00ff


	//----- nvinfo : EIATTR_MERCURY_ISA_VERSION
	.align		4
        /*0030*/ 	.byte	0x03, 0x5f
        /*0032*/ 	.short	0x0101


	//----- nvinfo : EIATTR_VRC_CTA_INIT_COUNT
	.align		4
        /*0034*/ 	.byte	0x02, 0x4a
	.zero		1
	.zero		1


	//----- nvinfo : EIATTR_EXIT_INSTR_OFFSETS
	.align		4
        /*0038*/ 	.byte	0x04, 0x1c
        /*003a*/ 	.short	(.L_24 - .L_23)


	//   ....[0]....
.L_23:
        /*003c*/ 	.word	0x00000070


	//   ....[1]....
        /*0040*/ 	.word	0x000009d0


	//----- nvinfo : EIATTR_CRS_STACK_SIZE
	.align		4
.L_24:
        /*0044*/ 	.byte	0x04, 0x1e
        /*0046*/ 	.short	(.L_26 - .L_25)
.L_25:
        /*0048*/ 	.word	0x00000000


	//----- nvinfo : EIATTR_CBANK_PARAM_SIZE
	.align		4
.L_26:
        /*004c*/ 	.byte	0x03, 0x19
        /*004e*/ 	.short	0x000c


	//----- nvinfo : EIATTR_PARAM_CBANK
	.align		4
        /*0050*/ 	.byte	0x04, 0x0a
        /*0052*/ 	.short	(.L_28 - .L_27)
	.align		4
.L_27:
        /*0054*/ 	.word	index@(.nv.constant0._Z16gridStrideKernelPfi)
        /*0058*/ 	.short	0x0380
        /*005a*/ 	.short	0x000c


	//----- nvinfo : EIATTR_SW_WAR
	.align		4
.L_28:
        /*005c*/ 	.byte	0x04, 0x36
        /*005e*/ 	.short	(.L_30 - .L_29)
.L_29:
        /*0060*/ 	.word	0x00000008
.L_30:


//--------------------- .nv.info._Z12normalKernelPfi --------------------------
	.section	.nv.info._Z12normalKernelPfi,"",@"SHT_CUDA_INFO"
	.sectionflags	@""
	.align	4


	//----- nvinfo : EIATTR_CUDA_API_VERSION
	.align		4
        /*0000*/ 	.byte	0x04, 0x37
        /*0002*/ 	.short	(.L_32 - .L_31)
.L_31:
        /*0004*/ 	.word	0x00000082


	//----- nvinfo : EIATTR_KPARAM_INFO
	.align		4
.L_32:
        /*0008*/ 	.byte	0x04, 0x17
        /*000a*/ 	.short	(.L_34 - .L_33)
.L_33:
        /*000c*/ 	.word	0x00000000
        /*0010*/ 	.short	0x0001
        /*0012*/ 	.short	0x0008
        /*0014*/ 	.byte	0x00, 0xf0, 0x11, 0x00


	//----- nvinfo : EIATTR_KPARAM_INFO
	.align		4
.L_34:
        /*0018*/ 	.byte	0x04, 0x17
        /*001a*/ 	.short	(.L_36 - .L_35)
.L_35:
        /*001c*/ 	.word	0x00000000
        /*0020*/ 	.short	0x0000
        /*0022*/ 	.short	0x0000
        /*0024*/ 	.byte	0x00, 0xf5, 0x21, 0x00


	//----- nvinfo : EIATTR_SPARSE_MMA_MASK
	.align		4
.L_36:
        /*0028*/ 	.byte	0x03, 0x50
        /*002a*/ 	.short	0x0000


	//----- nvinfo : EIATTR_MAXREG_COUNT
	.align		4
        /*002c*/ 	.byte	0x03, 0x1b
        /*002e*/ 	.short	0x00ff


	//----- nvinfo : EIATTR_MERCURY_ISA_VERSION
	.align		4
        /*0030*/ 	.byte	0x03, 0x5f
        /*0032*/ 	.short	0x0101


	//----- nvinfo : EIATTR_VRC_CTA_INIT_COUNT
	.align		4
        /*0034*/ 	.byte	0x02, 0x4a
	.zero		1
	.zero		1


	//----- nvinfo : EIATTR_EXIT_INSTR_OFFSETS
	.align		4
        /*0038*/ 	.byte	0x04, 0x1c
        /*003a*/ 	.short	(.L_38 - .L_37)


	//   ....[0]....
.L_37:
        /*003c*/ 	.word	0x00000070


	//   ....[1]....
        /*0040*/ 	.word	0x00000970


	//----- nvinfo : EIATTR_CRS_STACK_SIZE
	.align		4
.L_38:
        /*0044*/ 	.byte	0x04, 0x1e
        /*0046*/ 	.short	(.L_40 - .L_39)
.L_39:
        /*0048*/ 	.word	0x00000000


	//----- nvinfo : EIATTR_CBANK_PARAM_SIZE
	.align		4
.L_40:
        /*004c*/ 	.byte	0x03, 0x19
        /*004e*/ 	.short	0x000c


	//----- nvinfo : EIATTR_PARAM_CBANK
	.align		4
        /*0050*/ 	.byte	0x04, 0x0a
        /*0052*/ 	.short	(.L_42 - .L_41)
	.align		4
.L_41:
        /*0054*/ 	.word	index@(.nv.constant0._Z12normalKernelPfi)
        /*0058*/ 	.short	0x0380
        /*005a*/ 	.short	0x000c


	//----- nvinfo : EIATTR_SW_WAR
	.align		4
.L_42:
        /*005c*/ 	.byte	0x04, 0x36
        /*005e*/ 	.short	(.L_44 - .L_43)
.L_43:
        /*0060*/ 	.word	0x00000008
.L_44:


//--------------------- .nv.callgraph             --------------------------
	.section	.nv.callgraph,"",@"SHT_CUDA_CALLGRAPH"
	.align	4
	.sectionentsize	8
	.align		4
        /*0000*/ 	.word	0x00000000
	.align		4
        /*0004*/ 	.word	0xffffffff
	.align		4
        /*0008*/ 	.word	0x00000000
	.align		4
        /*000c*/ 	.word	0xfffffffe
	.align		4
        /*0010*/ 	.word	0x00000000
	.align		4
        /*0014*/ 	.word	0xfffffffd
	.align		4
        /*0018*/ 	.word	0x00000000
	.align		4
        /*001c*/ 	.word	0xfffffffc


//--------------------- .nv.constant4             --------------------------
	.section	.nv.constant4,"a",@progbits
	.align	8
	.align		8
.nv.constant4:
        /*0000*/ 	.dword	__cudart_i2opi_f


//--------------------- .text._Z16gridStrideKernelPfi --------------------------
	.section	.text._Z16gridStrideKernelPfi,"ax",@progbits
	.align	128
        .global         _Z16gridStrideKernelPfi
        .type           _Z16gridStrideKernelPfi,@function
        .size           _Z16gridStrideKernelPfi,(.L_x_21 - _Z16gridStrideKernelPfi)
        .other          _Z16gridStrideKernelPfi,@"STO_CUDA_ENTRY STV_DEFAULT"
_Z16gridStrideKernelPfi:
.text._Z16gridStrideKernelPfi:
[----:B------:R-:W-:Y:S01]  /*0000*/  LDC R1, c[0x0][0x37c] ;  /* 0x0000df00ff017b82 */ /* 0x000fe20000000800 */
[----:B------:R-:W0:Y:S07]  /*0010*/  S2R R4, SR_TID.X ;  /* 0x0000000000047919 */ /* 0x000e2e0000002100 */
[----:B------:R-:W0:Y:S01]  /*0020*/  S2UR UR4, SR_CTAID.X ;  /* 0x00000000000479c3 */ /* 0x000e220000002500 */
[----:B------:R-:W1:Y:S07]  /*0030*/  LDCU UR5, c[0x0][0x388] ;  /* 0x00007100ff0577ac */ /* 0x000e6e0008000800 */
[----:B------:R-:W0:Y:S02]  /*0040*/  LDC R5, c[0x0][0x360] ;  /* 0x0000d800ff057b82 */ /* 0x000e240000000800 */
[----:B0-----:R-:W-:-:S05]  /*0050*/  IMAD R4, R5, UR4, R4 ;  /* 0x0000000405047c24 */ /* 0x001fca000f8e0204 */
[----:B-1----:R-:W-:-:S13]  /*0060*/  ISETP.GE.AND P0, PT, R4, UR5, PT ;  /* 0x0000000504007c0c */ /* 0x002fda000bf06270 */
[----:B------:R-:W-:Y:S05]  /*0070*/  @P0 EXIT ;  /* 0x000000000000094d */ /* 0x000fea0003800000 */
[----:B------:R-:W0:Y:S01]  /*0080*/  LDCU UR4, c[0x0][0x370] ;  /* 0x00006e00ff0477ac */ /* 0x000e220008000800 */
[----:B------:R-:W1:Y:S01]  /*0090*/  LDCU.64 UR6, c[0x0][0x358] ;  /* 0x00006b00ff0677ac */ /* 0x000e620008000a00 */
[----:B0-----:R-:W-:-:S07]  /*00a0*/  IMAD R5, R5, UR4, RZ ;  /* 0x0000000405057c24 */ /* 0x001fce000f8e02ff */
.L_x_8:
[----:B0-----:R-:W0:Y:S01]  /*00b0*/  LDC.64 R2, c[0x0][0x380] ;  /* 0x0000e000ff027b82 */ /* 0x001e220000000a00 */
[----:B------:R-:W2:Y:S01]  /*00c0*/  LDCU UR4, c[0x0][0x388] ;  /* 0x00007100ff0477ac */ /* 0x000ea20008000800 */
[----:B0-----:R-:W-:-:S05]  /*00d0*/  IMAD.WIDE R2, R4, 0x4, R2 ;  /* 0x0000000404027825 */ /* 0x001fca00078e0202 */
[----:B-1----:R-:W3:Y:S01]  /*00e0*/  LDG.E R7, desc[UR6][R2.64] ;  /* 0x0000000602077981 */ /* 0x002ee2000c1e1900 */
[----:B------:R-:W-:Y:S01]  /*00f0*/  IMAD.IADD R4, R5, 0x1, R4 ;  /* 0x0000000105047824 */ /* 0x000fe200078e0204 */
[----:B------:R-:W-:Y:S04]  /*0100*/  BSSY.RECONVERGENT B0, `(.L_x_0) ;  /* 0x000006a000007945 */ /* 0x000fe80003800200 */
[----:B--2---:R-:W-:-:S04]  /*0110*/  ISETP.GE.AND P1, PT, R4, UR4, PT ;  /* 0x0000000404007c0c */ /* 0x004fc8000bf26270 */
[----:B------:R-:W-:Y:S01]  /*0120*/  P2R R19, PR, RZ, 0x2 ;  /* 0x00000002ff137803 */ /* 0x000fe20000000000 */
[C---:B---3--:R-:W-:Y:S01]  /*0130*/  FMUL R0, R7.reuse, 0.63661974668502807617 ;  /* 0x3f22f98307007820 */ /* 0x048fe20000400000 */
[----:B------:R-:W-:-:S05]  /*0140*/  FSETP.GE.AND P0, PT, |R7|, 105615, PT ;  /* 0x47ce47800700780b */ /* 0x000fca0003f06200 */
[----:B------:R-:W0:Y:S02]  /*0150*/  F2I.NTZ R0, R0 ;  /* 0x0000000000007305 */ /* 0x000e240000203100 */
[----:B0-----:R-:W-:-:S05]  /*0160*/  I2FP.F32.S32 R8, R0 ;  /* 0x0000000000087245 */ /* 0x001fca0000201400 */
[----:B------:R-:W-:-:S04]  /*0170*/  FFMA R9, R8, -1.5707962512969970703, R7 ;  /* 0xbfc90fda08097823 */ /* 0x000fc80000000007 */
[----:B------:R-:W-:-:S04]  /*0180*/  FFMA R9, R8, -7.5497894158615963534e-08, R9 ;  /* 0xb3a2216808097823 */ /* 0x000fc80000000009 */
[----:B------:R-:W-:Y:S01]  /*0190*/  FFMA R8, R8, -5.3903029534742383927e-15, R9 ;  /* 0xa7c234c508087823 */ /* 0x000fe20000000009 */
[----:B------:R-:W-:Y:S06]  /*01a0*/  @!P0 BRA `(.L_x_1) ;  /* 0x00000004007c8947 */ /* 0x000fec0003800000 */
[----:B------:R-:W-:-:S13]  /*01b0*/  FSETP.NEU.AND P0, PT, |R7|, +INF , PT ;  /* 0x7f8000000700780b */ /* 0x000fda0003f0d200 */
[----:B------:R-:W-:Y:S01]  /*01c0*/  @!P0 FMUL R8, RZ, R7 ;  /* 0x00000007ff088220 */ /* 0x000fe20000400000 */
[----:B------:R-:W-:Y:S01]  /*01d0*/  @!P0 IMAD.MOV.U32 R0, RZ, RZ, RZ ;  /* 0x000000ffff008224 */ /* 0x000fe200078e00ff */
[----:B------:R-:W-:Y:S06]  /*01e0*/  @!P0 BRA `(.L_x_1) ;  /* 0x00000004006c8947 */ /* 0x000fec0003800000 */
[----:B------:R-:W-:Y:S02]  /*01f0*/  IMAD.SHL.U32 R8, R7, 0x100, RZ ;  /* 0x0000010007087824 */ /* 0x000fe400078e00ff */
[----:B------:R-:W-:Y:S02]  /*0200*/  HFMA2 R0, -RZ, RZ, 0, 0 ;  /* 0x00000000ff007431 */ /* 0x000fe400000001ff */
[----:B------:R-:W-:Y:S01]  /*0210*/  IMAD.MOV.U32 R12, RZ, RZ, RZ ;  /* 0x000000ffff0c7224 */ /* 0x000fe200078e00ff */
[----:B------:R-:W0:Y:S01]  /*0220*/  LDCU.64 UR8, c[0x4][URZ] ;  /* 0x01000000ff0877ac */ /* 0x000e220008000a00 */
[----:B------:R-:W-:Y:S01]  /*0230*/  LOP3.LUT R13, R8, 0x80000000, RZ, 0xfc, !PT ;  /* 0x80000000080d7812 */ /* 0x000fe200078efcff */
[----:B------:R-:W-:Y:S01]  /*0240*/  UMOV UR5, URZ ;  /* 0x000000ff00057c82 */ /* 0x000fe20008000000 */
[----:B------:R-:W-:-:S05]  /*0250*/  UMOV UR4, URZ ;  /* 0x000000ff00047c82 */ /* 0x000fca0008000000 */
.L_x_2:
[----:B0-----:R-:W-:Y:S02]  /*0260*/  IMAD.U32 R10, RZ, RZ, UR8 ;  /* 0x00000008ff0a7e24 */ /* 0x001fe4000f8e00ff */
[----:B------:R-:W-:-:S05]  /*0270*/  IMAD.U32 R11, RZ, RZ, UR9 ;  /* 0x00000009ff0b7e24 */ /* 0x000fca000f8e00ff */
[----:B------:R-:W2:Y:S01]  /*0280*/  LDG.E.CONSTANT R8, desc[UR6][R10.64] ;  /* 0x000000060a087981 */ /* 0x000ea2000c1e9900 */
[----:B------:R-:W-:Y:S01]  /*0290*/  UIADD3 UR4, UPT, UPT, UR4, 0x1, URZ ;  /* 0x0000000104047890 */ /* 0x000fe2000fffe0ff */
[C---:B------:R-:W-:Y:S01]  /*02a0*/  ISETP.EQ.AND P0, PT, R12.reuse, RZ, PT ;  /* 0x000000ff0c00720c */ /* 0x040fe20003f02270 */
[----:B------:R-:W-:Y:S01]  /*02b0*/  UIADD3 UR8, UP1, UPT, UR8, 0x4, URZ ;  /* 0x0000000408087890 */ /* 0x000fe2000ff3e0ff */
[C---:B------:R-:W-:Y:S01]  /*02c0*/  ISETP.EQ.AND P1, PT, R12.reuse, 0x4, PT ;  /* 0x000000040c00780c */ /* 0x040fe20003f22270 */
[----:B------:R-:W-:Y:S01]  /*02d0*/  UISETP.NE.AND UP0, UPT, UR4, 0x6, UPT ;  /* 0x000000060400788c */ /* 0x000fe2000bf05270 */
[C---:B------:R-:W-:Y:S01]  /*02e0*/  ISETP.EQ.AND P3, PT, R12.reuse, 0xc, PT ;  /* 0x0000000c0c00780c */ /* 0x040fe20003f62270 */
[----:B------:R-:W-:Y:S01]  /*02f0*/  UIADD3.X UR9, UPT, UPT, URZ, UR9, URZ, UP1, !UPT ;  /* 0x00000009ff097290 */ /* 0x000fe20008ffe4ff */
[C---:B------:R-:W-:Y:S02]  /*0300*/  ISETP.EQ.AND P4, PT, R12.reuse, 0x10, PT ;  /* 0x000000100c00780c */ /* 0x040fe40003f82270 */
[----:B------:R-:W-:Y:S01]  /*0310*/  ISETP.EQ.AND P5, PT, R12, 0x14, PT ;  /* 0x000000140c00780c */ /* 0x000fe20003fa2270 */
[----:B--2---:R-:W-:-:S03]  /*0320*/  IMAD.WIDE.U32 R8, R8, R13, RZ ;  /* 0x0000000d08087225 */ /* 0x004fc600078e00ff */
[----:B------:R-:W-:-:S04]  /*0330*/  IADD3 R8, P2, PT, R8, R0, RZ ;  /* 0x0000000008087210 */ /* 0x000fc80007f5e0ff */
[----:B------:R-:W-:Y:S01]  /*0340*/  IADD3.X R0, PT, PT, R9, UR5, RZ, P2, !PT ;  /* 0x0000000509007c10 */ /* 0x000fe200097fe4ff */
[--C-:B------:R-:W-:Y:S01]  /*0350*/  @P1 IMAD.MOV.U32 R14, RZ, RZ, R8.reuse ;  /* 0x000000ffff0e1224 */ /* 0x100fe200078e0008 */
[C---:B------:R-:W-:Y:S01]  /*0360*/  ISETP.EQ.AND P2, PT, R12.reuse, 0x8, PT ;  /* 0x000000080c00780c */ /* 0x040fe20003f42270 */
[--C-:B------:R-:W-:Y:S01]  /*0370*/  @P3 IMAD.MOV.U32 R16, RZ, RZ, R8.reuse ;  /* 0x000000ffff103224 */ /* 0x100fe200078e0008 */
[-C--:B------:R-:W-:Y:S01]  /*0380*/  @P0 MOV R6, R8.reuse ;  /* 0x0000000800060202 */ /* 0x080fe20000000f00 */
[----:B------:R-:W-:Y:S01]  /*0390*/  @P5 IMAD.MOV.U32 R18, RZ, RZ, R8 ;  /* 0x000000ffff125224 */ /* 0x000fe200078e0008 */
[----:B------:R-:W-:Y:S01]  /*03a0*/  @P4 MOV R17, R8 ;  /* 0x0000000800114202 */ /* 0x000fe20000000f00 */
[----:B------:R-:W-:-:S08]  /*03b0*/  VIADD R12, R12, 0x4 ;  /* 0x000000040c0c7836 */ /* 0x000fd00000000000 */
[----:B------:R-:W-:Y:S01]  /*03c0*/  @P2 IMAD.MOV.U32 R15, RZ, RZ, R8 ;  /* 0x000000ffff0f2224 */ /* 0x000fe200078e0008 */
[----:B------:R-:W-:Y:S06]  /*03d0*/  BRA.U UP0, `(.L_x_2) ;  /* 0xfffffffd00a07547 */ /* 0x000fec000b83ffff */
[----:B------:R-:W-:Y:S01]  /*03e0*/  SHF.R.U32.HI R8, RZ, 0x17, R7 ;  /* 0x00000017ff087819 */ /* 0x000fe20000011607 */
[----:B------:R-:W-:Y:S03]  /*03f0*/  BSSY.RECONVERGENT B1, `(.L_x_3) ;  /* 0x0000028000017945 */ /* 0x000fe60003800200 */
[C---:B------:R-:W-:Y:S02]  /*0400*/  LOP3.LUT R9, R8.reuse, 0xe0, RZ, 0xc0, !PT ;  /* 0x000000e008097812 */ /* 0x040fe400078ec0ff */
[----:B------:R-:W-:-:S03]  /*0410*/  LOP3.LUT P6, RZ, R8, 0x1f, RZ, 0xc0, !PT ;  /* 0x0000001f08ff7812 */ /* 0x000fc600078cc0ff */
[----:B------:R-:W-:-:S05]  /*0420*/  VIADD R9, R9, 0xffffff80 ;  /* 0xffffff8009097836 */ /* 0x000fca0000000000 */
[----:B------:R-:W-:-:S04]  /*0430*/  SHF.R.U32.HI R9, RZ, 0x5, R9 ;  /* 0x00000005ff097819 */ /* 0x000fc80000011609 */
[----:B------:R-:W-:-:S04]  /*0440*/  LEA R11, -R9, RZ, 0x2 ;  /* 0x000000ff090b7211 */ /* 0x000fc800078e11ff */
[C---:B------:R-:W-:Y:S02]  /*0450*/  ISETP.EQ.AND P3, PT, R11.reuse, -0x18, PT ;  /* 0xffffffe80b00780c */ /* 0x040fe40003f62270 */
[C---:B------:R-:W-:Y:S02]  /*0460*/  ISETP.EQ.AND P4, PT, R11.reuse, -0x14, PT ;  /* 0xffffffec0b00780c */ /* 0x040fe40003f82270 */
[C---:B------:R-:W-:Y:S02]  /*0470*/  ISETP.EQ.AND P0, PT, R11.reuse, -0x10, PT ;  /* 0xfffffff00b00780c */ /* 0x040fe40003f02270 */
[C---:B------:R-:W-:Y:S02]  /*0480*/  ISETP.EQ.AND P1, PT, R11.reuse, -0xc, PT ;  /* 0xfffffff40b00780c */ /* 0x040fe40003f22270 */
[C---:B------:R-:W-:Y:S02]  /*0490*/  ISETP.EQ.AND P2, PT, R11.reuse, -0x8, PT ;  /* 0xfffffff80b00780c */ /* 0x040fe40003f42270 */
[----:B------:R-:W-:-:S03]  /*04a0*/  ISETP.EQ.AND P5, PT, R11, 0x4, PT ;  /* 0x000000040b00780c */ /* 0x000fc60003fa2270 */
[--C-:B------:R-:W-:Y:S01]  /*04b0*/  @P3 IMAD.MOV.U32 R10, RZ, RZ, R6.reuse ;  /* 0x000000ffff0a3224 */ /* 0x100fe200078e0006 */
[C---:B------:R-:W-:Y:S01]  /*04c0*/  ISETP.EQ.AND P3, PT, R11.reuse, -0x4, PT ;  /* 0xfffffffc0b00780c */ /* 0x040fe20003f62270 */
[----:B------:R-:W-:Y:S02]  /*04d0*/  @P4 IMAD.MOV.U32 R9, RZ, RZ, R6 ;  /* 0x000000ffff094224 */ /* 0x000fe400078e0006 */
[----:B------:R-:W-:Y:S01]  /*04e0*/  @P4 IMAD.MOV.U32 R10, RZ, RZ, R14 ;  /* 0x000000ffff0a4224 */ /* 0x000fe200078e000e */
[----:B------:R-:W-:Y:S01]  /*04f0*/  ISETP.EQ.AND P4, PT, R11, RZ, PT ;  /* 0x000000ff0b00720c */ /* 0x000fe20003f82270 */
[--C-:B------:R-:W-:Y:S01]  /*0500*/  @P0 IMAD.MOV.U32 R10, RZ, RZ, R15.reuse ;  /* 0x000000ffff0a0224 */ /* 0x100fe200078e000f */
[----:B------:R-:W-:Y:S01]  /*0510*/  @P0 MOV R9, R14 ;  /* 0x0000000e00090202 */ /* 0x000fe20000000f00 */
[----:B------:R-:W-:Y:S01]  /*0520*/  @P1 IMAD.MOV.U32 R9, RZ, RZ, R15 ;  /* 0x000000ffff091224 */ /* 0x000fe200078e000f */
[----:B------:R-:W-:Y:S01]  /*0530*/  @P2 MOV R9, R16 ;  /* 0x0000001000092202 */ /* 0x000fe20000000f00 */
[----:B------:R-:W-:-:S02]  /*0540*/  @P1 IMAD.MOV.U32 R10, RZ, RZ, R16 ;  /* 0x000000ffff0a1224 */ /* 0x000fc400078e0010 */
[--C-:B------:R-:W-:Y:S02]  /*0550*/  @P2 IMAD.MOV.U32 R10, RZ, RZ, R17.reuse ;  /* 0x000000ffff0a2224 */ /* 0x100fe400078e0011 */
[----:B------:R-:W-:Y:S02]  /*0560*/  @P3 IMAD.MOV.U32 R9, RZ, RZ, R17 ;  /* 0x000000ffff093224 */ /* 0x000fe400078e0011 */
[----:B------:R-:W-:Y:S02]  /*0570*/  @P3 IMAD.MOV.U32 R10, RZ, RZ, R18 ;  /* 0x000000ffff0a3224 */ /* 0x000fe400078e0012 */
[----:B------:R-:W-:Y:S01]  /*0580*/  @P4 MOV R9, R18 ;  /* 0x0000001200094202 */ /* 0x000fe20000000f00 */
[--C-:B------:R-:W-:Y:S02]  /*0590*/  @P4 IMAD.MOV.U32 R10, RZ, RZ, R0.reuse ;  /* 0x000000ffff0a4224 */ /* 0x100fe400078e0000 */
[----:B------:R-:W-:Y:S01]  /*05a0*/  @P5 IMAD.MOV.U32 R9, RZ, RZ, R0 ;  /* 0x000000ffff095224 */ /* 0x000fe200078e0000 */
[----:B------:R-:W-:Y:S06]  /*05b0*/  @!P6 BRA `(.L_x_4) ;  /* 0x00000000002ce947 */ /* 0x000fec0003800000 */
[----:B------:R-:W-:Y:S01]  /*05c0*/  @P0 IMAD.MOV.U32 R12, RZ, RZ, R6 ;  /* 0x000000ffff0c0224 */ /* 0x000fe200078e0006 */
[----:B------:R-:W-:Y:S02]  /*05d0*/  ISETP.EQ.AND P0, PT, R11, 0x8, PT ;  /* 0x000000080b00780c */ /* 0x000fe40003f02270 */
[----:B------:R-:W-:Y:S01]  /*05e0*/  @P1 MOV R12, R14 ;  /* 0x0000000e000c1202 */ /* 0x000fe20000000f00 */
[----:B------:R-:W-:Y:S01]  /*05f0*/  @P2 IMAD.MOV.U32 R12, RZ, RZ, R15 ;  /* 0x000000ffff0c2224 */ /* 0x000fe200078e000f */
[----:B------:R-:W-:Y:S01]  /*0600*/  LOP3.LUT R8, R8, 0x1f, RZ, 0xc0, !PT ;  /* 0x0000001f08087812 */ /* 0x000fe200078ec0ff */
[----:B------:R-:W-:Y:S02]  /*0610*/  @P3 IMAD.MOV.U32 R12, RZ, RZ, R16 ;  /* 0x000000ffff0c3224 */ /* 0x000fe400078e0010 */
[----:B------:R-:W-:Y:S01]  /*0620*/  @P4 IMAD.MOV.U32 R12, RZ, RZ, R17 ;  /* 0x000000ffff0c4224 */ /* 0x000fe200078e0011 */
[----:B------:R-:W-:Y:S02]  /*0630*/  @P5 MOV R12, R18 ;  /* 0x00000012000c5202 */ /* 0x000fe40000000f00 */
[----:B------:R-:W-:-:S03]  /*0640*/  SHF.L.W.U32.HI R10, R9, R8, R10 ;  /* 0x00000008090a7219 */ /* 0x000fc60000010e0a */
[----:B------:R-:W-:-:S05]  /*0650*/  @P0 IMAD.MOV.U32 R12, RZ, RZ, R0 ;  /* 0x000000ffff0c0224 */ /* 0x000fca00078e0000 */
[----:B------:R-:W-:-:S07]  /*0660*/  SHF.L.W.U32.HI R9, R12, R8, R9 ;  /* 0x000000080c097219 */ /* 0x000fce0000010e09 */
.L_x_4:
[----:B------:R-:W-:Y:S05]  /*0670*/  BSYNC.RECONVERGENT B1 ;  /* 0x0000000000017941 */ /* 0x000fea0003800200 */
.L_x_3:
[C---:B------:R-:W-:Y:S01]  /*0680*/  SHF.L.W.U32.HI R11, R9.reuse, 0x2, R10 ;  /* 0x00000002090b7819 */ /* 0x040fe20000010e0a */
[----:B------:R-:W-:Y:S01]  /*0690*/  IMAD.SHL.U32 R9, R9, 0x4, RZ ;  /* 0x0000000409097824 */ /* 0x000fe200078e00ff */
[----:B------:R-:W-:Y:S01]  /*06a0*/  UMOV UR4, 0x54442d19 ;  /* 0x54442d1900047882 */ /* 0x000fe20000000000 */
[----:B------:R-:W-:Y:S01]  /*06b0*/  UMOV UR5, 0x3bf921fb ;  /* 0x3bf921fb00057882 */ /* 0x000fe20000000000 */
[----:B------:R-:W-:Y:S02]  /*06c0*/  SHF.R.S32.HI R0, RZ, 0x1f, R11 ;  /* 0x0000001fff007819 */ /* 0x000fe4000001140b */
[----:B------:R-:W-:Y:S02]  /*06d0*/  ISETP.GE.AND P0, PT, R7, RZ, PT ;  /* 0x000000ff0700720c */ /* 0x000fe40003f06270 */
[C---:B------:R-:W-:Y:S02]  /*06e0*/  LOP3.LUT R8, R0.reuse, R9, RZ, 0x3c, !PT ;  /* 0x0000000900087212 */ /* 0x040fe400078e3cff */
[----:B------:R-:W-:-:S02]  /*06f0*/  LOP3.LUT R9, R0, R11, RZ, 0x3c, !PT ;  /* 0x0000000b00097212 */ /* 0x000fc400078e3cff */
[----:B------:R-:W-:Y:S02]  /*0700*/  SHF.R.U32.HI R0, RZ, 0x1e, R10 ;  /* 0x0000001eff007819 */ /* 0x000fe4000001160a */
[C---:B------:R-:W-:Y:S02]  /*0710*/  LOP3.LUT R10, R11.reuse, R7, RZ, 0x3c, !PT ;  /* 0x000000070b0a7212 */ /* 0x040fe400078e3cff */
[----:B------:R-:W0:Y:S01]  /*0720*/  I2F.F64.S64 R8, R8 ;  /* 0x0000000800087312 */ /* 0x000e220000301c00 */
[----:B------:R-:W-:Y:S02]  /*0730*/  LEA.HI R0, R11, R0, RZ, 0x1 ;  /* 0x000000000b007211 */ /* 0x000fe400078f08ff */
[----:B------:R-:W-:Y:S02]  /*0740*/  ISETP.GE.AND P1, PT, R10, RZ, PT ;  /* 0x000000ff0a00720c */ /* 0x000fe40003f26270 */
[----:B------:R-:W-:-:S05]  /*0750*/  IADD3 R10, PT, PT, -R0, RZ, RZ ;  /* 0x000000ff000a7210 */ /* 0x000fca0007ffe1ff */
[----:B------:R-:W-:Y:S01]  /*0760*/  @!P0 IMAD.MOV.U32 R0, RZ, RZ, R10 ;  /* 0x000000ffff008224 */ /* 0x000fe200078e000a */
[----:B0-----:R-:W-:-:S10]  /*0770*/  DMUL R12, R8, UR4 ;  /* 0x00000004080c7c28 */ /* 0x001fd40008000000 */
[----:B------:R-:W0:Y:S02]  /*0780*/  F2F.F32.F64 R12, R12 ;  /* 0x0000000c000c7310 */ /* 0x000e240000301000 */
[----:B0-----:R-:W-:-:S07]  /*0790*/  FSEL R8, -R12, R12, !P1 ;  /* 0x0000000c0c087208 */ /* 0x001fce0004800100 */
.L_x_1:
[----:B------:R-:W-:Y:S05]  /*07a0*/  BSYNC.RECONVERGENT B0 ;  /* 0x0000000000007941 */ /* 0x000fea0003800200 */
.L_x_0:
[----:B------:R-:W-:Y:S01]  /*07b0*/  LOP3.LUT R11, R0, 0x1, RZ, 0xc0, !PT ;  /* 0x00000001000b7812 */ /* 0x000fe200078ec0ff */
[----:B------:R-:W-:Y:S02]  /*07c0*/  IMAD.MOV.U32 R10, RZ, RZ, 0x37cbac00 ;  /* 0x37cbac00ff0a7424 */ /* 0x000fe400078e00ff */
[----:B------:R-:W-:Y:S01]  /*07d0*/  FMUL R9, R8, R8 ;  /* 0x0000000808097220 */ /* 0x000fe20000400000 */
[----:B------:R-:W-:Y:S01]  /*07e0*/  MOV R12, 0x3d2aaabb ;  /* 0x3d2aaabb000c7802 */ /* 0x000fe20000000f00 */
[----:B------:R-:W-:Y:S01]  /*07f0*/  IMAD.MOV.U32 R20, RZ, RZ, 0x3effffff ;  /* 0x3effffffff147424 */ /* 0x000fe200078e00ff */
[----:B------:R-:W-:Y:S01]  /*0800*/  ISETP.NE.U32.AND P0, PT, R11, 0x1, PT ;  /* 0x000000010b00780c */ /* 0x000fe20003f05070 */
[----:B------:R-:W-:Y:S01]  /*0810*/  FFMA R10, R9, R10, -0.0013887860113754868507 ;  /* 0xbab607ed090a7423 */ /* 0x000fe2000000000a */
[----:B------:R-:W-:Y:S01]  /*0820*/  LOP3.LUT P1, RZ, R0, 0x2, RZ, 0xc0, !PT ;  /* 0x0000000200ff7812 */ /* 0x000fe2000782c0ff */
[----:B------:R-:W-:Y:S01]  /*0830*/  BSSY.RECONVERGENT B0, `(.L_x_5) ;  /* 0x0000015000007945 */ /* 0x000fe20003800200 */
[----:B------:R-:W-:Y:S01]  /*0840*/  FSEL R0, R8, 1, P0 ;  /* 0x3f80000008007808 */ /* 0x000fe20000000000 */
[----:B------:R-:W-:Y:S01]  /*0850*/  VIADD R8, R7, 0xf3000000 ;  /* 0xf300000007087836 */ /* 0x000fe20000000000 */
[----:B------:R-:W-:-:S02]  /*0860*/  FSEL R10, R10, -0.00019574658654164522886, !P0 ;  /* 0xb94d41530a0a7808 */ /* 0x000fc40004000000 */
[----:B------:R-:W-:Y:S02]  /*0870*/  FSEL R12, R12, 0.0083327032625675201416, !P0 ;  /* 0x3c0885e40c0c7808 */ /* 0x000fe40004000000 */
[----:B------:R-:W-:Y:S02]  /*0880*/  FSEL R20, -R20, -0.16666662693023681641, !P0 ;  /* 0xbe2aaaa814147808 */ /* 0x000fe40004000100 */
[----:B------:R-:W-:Y:S01]  /*0890*/  ISETP.GT.U32.AND P0, PT, R8, 0x727fffff, PT ;  /* 0x727fffff0800780c */ /* 0x000fe20003f04070 */
[C---:B------:R-:W-:Y:S02]  /*08a0*/  FFMA R10, R9.reuse, R10, R12 ;  /* 0x0000000a090a7223 */ /* 0x040fe4000000000c */
[----:B------:R0:W1:Y:S02]  /*08b0*/  MUFU.RSQ R12, R7 ;  /* 0x00000007000c7308 */ /* 0x0000640000001400 */
[C---:B------:R-:W-:Y:S01]  /*08c0*/  FFMA R10, R9.reuse, R10, R20 ;  /* 0x0000000a090a7223 */ /* 0x040fe20000000014 */
[----:B------:R-:W-:-:S04]  /*08d0*/  FFMA R9, R9, R0, RZ ;  /* 0x0000000009097223 */ /* 0x000fc800000000ff */
[----:B------:R-:W-:-:S04]  /*08e0*/  FFMA R8, R9, R10, R0 ;  /* 0x0000000a09087223 */ /* 0x000fc80000000000 */
[----:B------:R-:W-:Y:S01]  /*08f0*/  @P1 FADD R8, RZ, -R8 ;  /* 0x80000008ff081221 */ /* 0x000fe20000000000 */
[----:B0-----:R-:W-:Y:S06]  /*0900*/  @!P0 BRA `(.L_x_6) ;  /* 0x00000000000c8947 */ /* 0x001fec0003800000 */
[----:B------:R-:W-:-:S07]  /*0910*/  MOV R13, 0x930 ;  /* 0x00000930000d7802 */ /* 0x000fce0000000f00 */
[----:B-1----:R-:W-:Y:S05]  /*0920*/  CALL.REL.NOINC `($__internal_0_$__cuda_sm20_sqrt_rn_f32_slowpath) ;  /* 0x00000000002c7944 */ /* 0x002fea0003c00000 */
[----:B------:R-:W-:Y:S05]  /*0930*/  BRA `(.L_x_7) ;  /* 0x0000000000107947 */ /* 0x000fea0003800000 */
.L_x_6:
[----:B-1----:R-:W-:Y:S01]  /*0940*/  FMUL.FTZ R0, R7, R12 ;  /* 0x0000000c07007220 */ /* 0x002fe20000410000 */
[----:B------:R-:W-:-:S03]  /*0950*/  FMUL.FTZ R9, R12, 0.5 ;  /* 0x3f0000000c097820 */ /* 0x000fc60000410000 */
[----:B------:R-:W-:-:S04]  /*0960*/  FFMA R7, -R0, R0, R7 ;  /* 0x0000000000077223 */ /* 0x000fc80000000107 */
[----:B------:R-:W-:-:S07]  /*0970*/  FFMA R7, R7, R9, R0 ;  /* 0x0000000907077223 */ /* 0x000fce0000000000 */
.L_x_7:
[----:B------:R-:W-:Y:S05]  /*0980*/  BSYNC.RECONVERGENT B0 ;  /* 0x0000000000007941 */ /* 0x000fea0003800200 */
.L_x_5:
[----:B------:R-:W-:Y:S01]  /*0990*/  FADD R7, R8, R7 ;  /* 0x0000000708077221 */ /* 0x000fe20000000000 */
[----:B------:R-:W-:-:S04]  /*09a0*/  ISETP.NE.AND P0, PT, R19, RZ, PT ;  /* 0x000000ff1300720c */ /* 0x000fc80003f05270 */
[----:B------:R0:W-:Y:S09]  /*09b0*/  STG.E desc[UR6][R2.64], R7 ;  /* 0x0000000702007986 */ /* 0x0001f2000c101906 */
[----:B------:R-:W-:Y:S05]  /*09c0*/  @!P0 BRA `(.L_x_8) ;  /* 0xfffffff400b88947 */ /* 0x000fea000383ffff */
[----:B------:R-:W-:Y:S05]  /*09d0*/  EXIT ;  /* 0x000000000000794d */ /* 0x000fea0003800000 */
        .weak           $__internal_0_$__cuda_sm20_sqrt_rn_f32_slowpath
        .type           $__internal_0_$__cuda_sm20_sqrt_rn_f32_slowpath,@function
        .size           $__internal_0_$__cuda_sm20_sqrt_rn_f32_slowpath,(.L_x_21 - $__internal_0_$__cuda_sm20_sqrt_rn_f32_slowpath)
$__internal_0_$__cuda_sm20_sqrt_rn_f32_slowpath:
[----:B------:R-:W-:-:S13]  /*09e0*/  LOP3.LUT P0, RZ, R7, 0x7fffffff, RZ, 0xc0, !PT ;  /* 0x7fffffff07ff7812 */ /* 0x000fda000780c0ff */
[----:B------:R-:W-:Y:S05]  /*09f0*/  @!P0 BRA `(.L_x_9) ;  /* 0x0000000000448947 */ /* 0x000fea0003800000 */
[----:B------:R-:W-:Y:S02]  /*0a00*/  FSETP.GEU.FTZ.AND P0, PT, R7, RZ, PT ;  /* 0x000000ff0700720b */ /* 0x000fe40003f1e000 */
[----:B------:R-:W-:-:S11]  /*0a10*/  MOV R0, R7 ;  /* 0x0000000700007202 */ /* 0x000fd60000000f00 */
[----:B------:R-:W-:Y:S01]  /*0a20*/  @!P0 IMAD.MOV.U32 R7, RZ, RZ, 0x7fffffff ;  /* 0x7fffffffff078424 */ /* 0x000fe200078e00ff */
[----:B------:R-:W-:Y:S06]  /*0a30*/  @!P0 BRA `(.L_x_9) ;  /* 0x0000000000348947 */ /* 0x000fec0003800000 */
[----:B------:R-:W-:-:S13]  /*0a40*/  FSETP.GTU.FTZ.AND P0, PT, |R0|, +INF , PT ;  /* 0x7f8000000000780b */ /* 0x000fda0003f1c200 */
[----:B------:R-:W-:Y:S01]  /*0a50*/  @P0 FADD.FTZ R7, R0, 1 ;  /* 0x3f80000000070421 */ /* 0x000fe20000010000 */
[----:B------:R-:W-:Y:S06]  /*0a60*/  @P0 BRA `(.L_x_9) ;  /* 0x0000000000280947 */ /* 0x000fec0003800000 */
[----:B------:R-:W-:-:S13]  /*0a70*/  FSETP.NEU.FTZ.AND P0, PT, |R0|, +INF , PT ;  /* 0x7f8000000000780b */ /* 0x000fda0003f1d200 */
[----:B------:R-:W-:-:S04]  /*0a80*/  @P0 FFMA R9, R0, 1.84467440737095516160e+19, RZ ;  /* 0x5f80000000090823 */ /* 0x000fc800000000ff */
[----:B------:R-:W0:Y:S02]  /*0a90*/  @P0 MUFU.RSQ R10, R9 ;  /* 0x00000009000a0308 */ /* 0x000e240000001400 */
[----:B0-----:R-:W-:Y:S01]  /*0aa0*/  @P0 FMUL.FTZ R12, R9, R10 ;  /* 0x0000000a090c0220 */ /* 0x001fe20000410000 */
[----:B------:R-:W-:-:S03]  /*0ab0*/  @P0 FMUL.FTZ R10, R10, 0.5 ;  /* 0x3f0000000a0a0820 */ /* 0x000fc60000410000 */
[----:B------:R-:W-:-:S04]  /*0ac0*/  @P0 FADD.FTZ R7, -R12, -RZ ;  /* 0x800000ff0c070221 */ /* 0x000fc80000010100 */
[----:B------:R-:W-:Y:S01]  /*0ad0*/  @P0 FFMA R11, R12, R7, R9 ;  /* 0x000000070c0b0223 */ /* 0x000fe20000000009 */
[----:B------:R-:W-:-:S03]  /*0ae0*/  @!P0 IMAD.MOV.U32 R7, RZ, RZ, R0 ;  /* 0x000000ffff078224 */ /* 0x000fc600078e0000 */
[----:B------:R-:W-:-:S04]  /*0af0*/  @P0 FFMA R10, R11, R10, R12 ;  /* 0x0000000a0b0a0223 */ /* 0x000fc8000000000c */
[----:B------:R-:W-:-:S07]  /*0b00*/  @P0 FMUL.FTZ R7, R10, 2.3283064365386962891e-10 ;  /* 0x2f8000000a070820 */ /* 0x000fce0000410000 */
.L_x_9:
[----:B------:R-:W-:Y:S01]  /*0b10*/  MOV R10, R13 ;  /* 0x0000000d000a7202 */ /* 0x000fe20000000f00 */
[----:B------:R-:W-:-:S04]  /*0b20*/  IMAD.MOV.U32 R11, RZ, RZ, 0x0 ;  /* 0x00000000ff0b7424 */ /* 0x000fc800078e00ff */
[----:B------:R-:W-:Y:S05]  /*0b30*/  RET.REL.NODEC R10 `(_Z16gridStrideKernelPfi) ;  /* 0xfffffff40a307950 */ /* 0x000fea0003c3ffff */
.L_x_10:
[----:B------:R-:W-:-:S00]  /*0b40*/  BRA `(.L_x_10) ;  /* 0xfffffffc00fc7947 */ /* 0x000fc0000383ffff */
[----:B------:R-:W-:-:S00]  /*0b50*/  NOP ;  /* 0x0000000000007918 */ /* 0x000fc00000000000 */
        /* <DEDUP_REMOVED lines=10> */
.L_x_21:


//--------------------- .text._Z12normalKernelPfi --------------------------
	.section	.text._Z12normalKernelPfi,"ax",@progbits
	.align	128
        .global         _Z12normalKernelPfi
        .type           _Z12normalKernelPfi,@function
        .size           _Z12normalKernelPfi,(.L_x_22 - _Z12normalKernelPfi)
        .other          _Z12normalKernelPfi,@"STO_CUDA_ENTRY STV_DEFAULT"
_Z12normalKernelPfi:
.text._Z12normalKernelPfi:
        /* <DEDUP_REMOVED lines=8> */
[----:B------:R-:W0:Y:S01]  /*0080*/  LDC.64 R2, c[0x0][0x380] ;  /* 0x0000e000ff027b82 */ /* 0x000e220000000a00 */
[----:B------:R-:W1:Y:S01]  /*0090*/  LDCU.64 UR6, c[0x0][0x358] ;  /* 0x00006b00ff0677ac */ /* 0x000e620008000a00 */
[----:B0-----:R-:W-:-:S05]  /*00a0*/  IMAD.WIDE R2, R5, 0x4, R2 ;  /* 0x0000000405027825 */ /* 0x001fca00078e0202 */
[----:B-1----:R-:W2:Y:S01]  /*00b0*/  LDG.E R4, desc[UR6][R2.64] ;  /* 0x0000000602047981 */ /* 0x002ea2000c1e1900 */
[----:B------:R-:W-:Y:S01]  /*00c0*/  BSSY.RECONVERGENT B0, `(.L_x_11) ;  /* 0x0000069000007945 */ /* 0x000fe20003800200 */
[C---:B--2---:R-:W-:Y:S01]  /*00d0*/  FMUL R0, R4.reuse, 0.63661974668502807617 ;  /* 0x3f22f98304007820 */ /* 0x044fe20000400000 */
        /* <DEDUP_REMOVED lines=18> */
.L_x_13:
        /* <DEDUP_REMOVED lines=11> */
[----:B------:R-:W-:-:S02]  /*02b0*/  ISETP.EQ.AND P4, PT, R10, 0x10, PT ;  /* 0x000000100a00780c */ /* 0x000fc40003f82270 */
[C---:B------:R-:W-:Y:S01]  /*02c0*/  ISETP.EQ.AND P5, PT, R10.reuse, 0x14, PT ;  /* 0x000000140a00780c */ /* 0x040fe20003fa2270 */
[----:B------:R-:W-:Y:S02]  /*02d0*/  VIADD R10, R10, 0x4 ;  /* 0x000000040a0a7836 */ /* 0x000fe40000000000 */
[----:B--2---:R-:W-:-:S03]  /*02e0*/  IMAD.WIDE.U32 R6, R6, R5, RZ ;  /* 0x0000000506067225 */ /* 0x004fc600078e00ff */
[----:B------:R-:W-:-:S04]  /*02f0*/  IADD3 R6, P6, PT, R6, R0, RZ ;  /* 0x0000000006067210 */ /* 0x000fc80007fde0ff */
[----:B------:R-:W-:Y:S01]  /*0300*/  IADD3.X R0, PT, PT, R7, UR5, RZ, P6, !PT ;  /* 0x0000000507007c10 */ /* 0x000fe2000b7fe4ff */
[--C-:B------:R-:W-:Y:S01]  /*0310*/  @P0 IMAD.MOV.U32 R11, RZ, RZ, R6.reuse ;  /* 0x000000ffff0b0224 */ /* 0x100fe200078e0006 */
[-C--:B------:R-:W-:Y:S01]  /*0320*/  @P1 MOV R12, R6.reuse ;  /* 0x00000006000c1202 */ /* 0x080fe20000000f00 */
[--C-:B------:R-:W-:Y:S01]  /*0330*/  @P2 IMAD.MOV.U32 R13, RZ, RZ, R6.reuse ;  /* 0x000000ffff0d2224 */ /* 0x100fe200078e0006 */
[----:B------:R-:W-:Y:S01]  /*0340*/  @P5 MOV R16, R6 ;  /* 0x0000000600105202 */ /* 0x000fe20000000f00 */
[--C-:B------:R-:W-:Y:S02]  /*0350*/  @P3 IMAD.MOV.U32 R14, RZ, RZ, R6.reuse ;  /* 0x000000ffff0e3224 */ /* 0x100fe400078e0006 */
[----:B------:R-:W-:Y:S01]  /*0360*/  @P4 IMAD.MOV.U32 R15, RZ, RZ, R6 ;  /* 0x000000ffff0f4224 */ /* 0x000fe200078e0006 */
[----:B------:R-:W-:Y:S06]  /*0370*/  BRA.U UP0, `(.L_x_13) ;  /* 0xfffffffd00a07547 */ /* 0x000fec000b83ffff */
[----:B------:R-:W-:Y:S01]  /*0380*/  SHF.R.U32.HI R5, RZ, 0x17, R4 ;  /* 0x00000017ff057819 */ /* 0x000fe20000011604 */
[----:B------:R-:W-:Y:S03]  /*0390*/  BSSY.RECONVERGENT B1, `(.L_x_14) ;  /* 0x0000029000017945 */ /* 0x000fe60003800200 */
[C---:B------:R-:W-:Y:S02]  /*03a0*/  LOP3.LUT R6, R5.reuse, 0xe0, RZ, 0xc0, !PT ;  /* 0x000000e005067812 */ /* 0x040fe400078ec0ff */
[----:B------:R-:W-:-:S03]  /*03b0*/  LOP3.LUT P6, RZ, R5, 0x1f, RZ, 0xc0, !PT ;  /* 0x0000001f05ff7812 */ /* 0x000fc600078cc0ff */
[----:B------:R-:W-:-:S05]  /*03c0*/  VIADD R6, R6, 0xffffff80 ;  /* 0xffffff8006067836 */ /* 0x000fca0000000000 */
[----:B------:R-:W-:-:S05]  /*03d0*/  SHF.R.U32.HI R6, RZ, 0x5, R6 ;  /* 0x00000005ff067819 */ /* 0x000fca0000011606 */
[----:B------:R-:W-:-:S05]  /*03e0*/  IMAD.U32 R8, R6, -0x4, RZ ;  /* 0xfffffffc06087824 */ /* 0x000fca00078e00ff */
[C---:B------:R-:W-:Y:S02]  /*03f0*/  ISETP.EQ.AND P3, PT, R8.reuse, -0x18, PT ;  /* 0xffffffe80800780c */ /* 0x040fe40003f62270 */
[C---:B------:R-:W-:Y:S02]  /*0400*/  ISETP.EQ.AND P4, PT, R8.reuse, -0x14, PT ;  /* 0xffffffec0800780c */ /* 0x040fe40003f82270 */
[C---:B------:R-:W-:Y:S02]  /*0410*/  ISETP.EQ.AND P2, PT, R8.reuse, -0x10, PT ;  /* 0xfffffff00800780c */ /* 0x040fe40003f42270 */
[C---:B------:R-:W-:Y:S02]  /*0420*/  ISETP.EQ.AND P1, PT, R8.reuse, -0xc, PT ;  /* 0xfffffff40800780c */ /* 0x040fe40003f22270 */
[C---:B------:R-:W-:Y:S02]  /*0430*/  ISETP.EQ.AND P0, PT, R8.reuse, -0x8, PT ;  /* 0xfffffff80800780c */ /* 0x040fe40003f02270 */
[----:B------:R-:W-:-:S03]  /*0440*/  ISETP.EQ.AND P5, PT, R8, RZ, PT ;  /* 0x000000ff0800720c */ /* 0x000fc60003fa2270 */
[----:B------:R-:W-:Y:S02]  /*0450*/  @P3 MOV R6, R11 ;  /* 0x0000000b00063202 */ /* 0x000fe40000000f00 */
[C---:B------:R-:W-:Y:S01]  /*0460*/  ISETP.EQ.AND P3, PT, R8.reuse, -0x4, PT ;  /* 0xfffffffc0800780c */ /* 0x040fe20003f62270 */
[----:B------:R-:W-:Y:S02]  /*0470*/  @P4 IMAD.MOV.U32 R7, RZ, RZ, R11 ;  /* 0x000000ffff074224 */ /* 0x000fe400078e000b */
[--C-:B------:R-:W-:Y:S01]  /*0480*/  @P4 IMAD.MOV.U32 R6, RZ, RZ, R12.reuse ;  /* 0x000000ffff064224 */ /* 0x100fe200078e000c */
[----:B------:R-:W-:Y:S01]  /*0490*/  ISETP.EQ.AND P4, PT, R8, 0x4, PT ;  /* 0x000000040800780c */ /* 0x000fe20003f82270 */
[----:B------:R-:W-:Y:S01]  /*04a0*/  @P2 IMAD.MOV.U32 R7, RZ, RZ, R12 ;  /* 0x000000ffff072224 */ /* 0x000fe200078e000c */
[----:B------:R-:W-:Y:S01]  /*04b0*/  @P2 MOV R6, R13 ;  /* 0x0000000d00062202 */ /* 0x000fe20000000f00 */
[----:B------:R-:W-:Y:S02]  /*04c0*/  @P1 IMAD.MOV.U32 R6, RZ, RZ, R14 ;  /* 0x000000ffff061224 */ /* 0x000fe400078e000e */
[----:B------:R-:W-:-:S02]  /*04d0*/  @P0 IMAD.MOV.U32 R6, RZ, RZ, R15 ;  /* 0x000000ffff060224 */ /* 0x000fc400078e000f */
[----:B------:R-:W-:Y:S01]  /*04e0*/  @P1 IMAD.MOV.U32 R7, RZ, RZ, R13 ;  /* 0x000000ffff071224 */ /* 0x000fe200078e000d */
[----:B------:R-:W-:Y:S01]  /*04f0*/  @P0 MOV R7, R14 ;  /* 0x0000000e00070202 */ /* 0x000fe20000000f00 */
[----:B------:R-:W-:Y:S01]  /*0500*/  @P3 IMAD.MOV.U32 R7, RZ, RZ, R15 ;  /* 0x000000ffff073224 */ /* 0x000fe200078e000f */
[----:B------:R-:W-:Y:S01]  /*0510*/  @P3 MOV R6, R16 ;  /* 0x0000001000063202 */ /* 0x000fe20000000f00 */
[----:B------:R-:W-:Y:S02]  /*0520*/  @P5 IMAD.MOV.U32 R6, RZ, RZ, R0 ;  /* 0x000000ffff065224 */ /* 0x000fe400078e0000 */
[----:B------:R-:W-:Y:S01]  /*0530*/  @P5 IMAD.MOV.U32 R7, RZ, RZ, R16 ;  /* 0x000000ffff075224 */ /* 0x000fe200078e0010 */
[----:B------:R-:W-:Y:S01]  /*0540*/  @P4 MOV R7, R0 ;  /* 0x0000000000074202 */ /* 0x000fe20000000f00 */
[----:B------:R-:W-:Y:S01]  /*0550*/  IMAD.MOV.U32 R10, RZ, RZ, R6 ;  /* 0x000000ffff0a7224 */ /* 0x000fe200078e0006 */
[----:B------:R-:W-:Y:S06]  /*0560*/  @!P6 BRA `(.L_x_15) ;  /* 0x00000000002ce947 */ /* 0x000fec0003800000 */
[----:B------:R-:W-:Y:S01]  /*0570*/  @P2 IMAD.MOV.U32 R6, RZ, RZ, R11 ;  /* 0x000000ffff062224 */ /* 0x000fe200078e000b */
[----:B------:R-:W-:Y:S01]  /*0580*/  @P1 MOV R6, R12 ;  /* 0x0000000c00061202 */ /* 0x000fe20000000f00 */
[----:B------:R-:W-:Y:S01]  /*0590*/  @P0 IMAD.MOV.U32 R6, RZ, RZ, R13 ;  /* 0x000000ffff060224 */ /* 0x000fe200078e000d */
[----:B------:R-:W-:Y:S01]  /*05a0*/  ISETP.EQ.AND P0, PT, R8, 0x8, PT ;  /* 0x000000080800780c */ /* 0x000fe20003f02270 */
[----:B------:R-:W-:Y:S01]  /*05b0*/  @P3 IMAD.MOV.U32 R6, RZ, RZ, R14 ;  /* 0x000000ffff063224 */ /* 0x000fe200078e000e */
[----:B------:R-:W-:Y:S01]  /*05c0*/  @P5 MOV R6, R15 ;  /* 0x0000000f00065202 */ /* 0x000fe20000000f00 */
[----:B------:R-:W-:Y:S01]  /*05d0*/  @P4 IMAD.MOV.U32 R6, RZ, RZ, R16 ;  /* 0x000000ffff064224 */ /* 0x000fe200078e0010 */
[----:B------:R-:W-:-:S04]  /*05e0*/  LOP3.LUT R5, R5, 0x1f, RZ, 0xc0, !PT ;  /* 0x0000001f05057812 */ /* 0x000fc800078ec0ff */
[----:B------:R-:W-:-:S05]  /*05f0*/  SHF.L.W.U32.HI R10, R7, R5, R10 ;  /* 0x00000005070a7219 */ /* 0x000fca0000010e0a */
[----:B------:R-:W-:-:S05]  /*0600*/  @P0 IMAD.MOV.U32 R6, RZ, RZ, R0 ;  /* 0x000000ffff060224 */ /* 0x000fca00078e0000 */
[----:B------:R-:W-:-:S07]  /*0610*/  SHF.L.W.U32.HI R7, R6, R5, R7 ;  /* 0x0000000506077219 */ /* 0x000fce0000010e07 */
.L_x_15:
[----:B------:R-:W-:Y:S05]  /*0620*/  BSYNC.RECONVERGENT B1 ;  /* 0x0000000000017941 */ /* 0x000fea0003800200 */
.L_x_14:
[C---:B------:R-:W-:Y:S01]  /*0630*/  SHF.L.W.U32.HI R5, R7.reuse, 0x2, R10 ;  /* 0x0000000207057819 */ /* 0x040fe20000010e0a */
[----:B------:R-:W-:Y:S01]  /*0640*/  UMOV UR4, 0x54442d19 ;  /* 0x54442d1900047882 */ /* 0x000fe20000000000 */
[----:B------:R-:W-:Y:S01]  /*0650*/  SHF.L.U32 R7, R7, 0x2, RZ ;  /* 0x0000000207077819 */ /* 0x000fe200000006ff */
[----:B------:R-:W-:Y:S01]  /*0660*/  UMOV UR5, 0x3bf921fb ;  /* 0x3bf921fb00057882 */ /* 0x000fe20000000000 */
[----:B------:R-:W-:Y:S02]  /*0670*/  SHF.R.S32.HI R0, RZ, 0x1f, R5 ;  /* 0x0000001fff007819 */ /* 0x000fe40000011405 */
[----:B------:R-:W-:Y:S02]  /*0680*/  ISETP.GE.AND P0, PT, R4, RZ, PT ;  /* 0x000000ff0400720c */ /* 0x000fe40003f06270 */
[C---:B------:R-:W-:Y:S02]  /*0690*/  LOP3.LUT R8, R0.reuse, R7, RZ, 0x3c, !PT ;  /* 0x0000000700087212 */ /* 0x040fe400078e3cff */
[----:B------:R-:W-:-:S02]  /*06a0*/  LOP3.LUT R9, R0, R5, RZ, 0x3c, !PT ;  /* 0x0000000500097212 */ /* 0x000fc400078e3cff */
[----:B------:R-:W-:Y:S02]  /*06b0*/  SHF.R.U32.HI R0, RZ, 0x1e, R10 ;  /* 0x0000001eff007819 */ /* 0x000fe4000001160a */
[----:B------:R-:W0:Y:S01]  /*06c0*/  I2F.F64.S64 R6, R8 ;  /* 0x0000000800067312 */ /* 0x000e220000301c00 */
[C---:B------:R-:W-:Y:S02]  /*06d0*/  LOP3.LUT R10, R5.reuse, R4, RZ, 0x3c, !PT ;  /* 0x00000004050a7212 */ /* 0x040fe400078e3cff */
[----:B------:R-:W-:Y:S02]  /*06e0*/  LEA.HI R0, R5, R0, RZ, 0x1 ;  /* 0x0000000005007211 */ /* 0x000fe400078f08ff */
[----:B------:R-:W-:-:S03]  /*06f0*/  ISETP.GE.AND P1, PT, R10, RZ, PT ;  /* 0x000000ff0a00720c */ /* 0x000fc60003f26270 */
[----:B------:R-:W-:-:S04]  /*0700*/  IMAD.MOV R5, RZ, RZ, -R0 ;  /* 0x000000ffff057224 */ /* 0x000fc800078e0a00 */
[----:B------:R-:W-:Y:S01]  /*0710*/  @!P0 IMAD.MOV.U32 R0, RZ, RZ, R5 ;  /* 0x000000ffff008224 */ /* 0x000fe200078e0005 */
[----:B0-----:R-:W-:-:S10]  /*0720*/  DMUL R6, R6, UR4 ;  /* 0x0000000406067c28 */ /* 0x001fd40008000000 */
[----:B------:R-:W0:Y:S02]  /*0730*/  F2F.F32.F64 R6, R6 ;  /* 0x0000000600067310 */ /* 0x000e240000301000 */
[----:B0-----:R-:W-:-:S07]  /*0740*/  FSEL R5, -R6, R6, !P1 ;  /* 0x0000000606057208 */ /* 0x001fce0004800100 */
.L_x_12:
[----:B------:R-:W-:Y:S05]  /*0750*/  BSYNC.RECONVERGENT B0 ;  /* 0x0000000000007941 */ /* 0x000fea0003800200 */
.L_x_11:
[----:B------:R-:W-:Y:S01]  /*0760*/  MOV R6, 0x37cbac00 ;  /* 0x37cbac0000067802 */ /* 0x000fe20000000f00 */
[----:B------:R-:W-:Y:S01]  /*0770*/  FMUL R7, R5, R5 ;  /* 0x0000000505077220 */ /* 0x000fe20000400000 */
[C---:B------:R-:W-:Y:S01]  /*0780*/  LOP3.LUT R8, R0.reuse, 0x1, RZ, 0xc0, !PT ;  /* 0x0000000100087812 */ /* 0x040fe200078ec0ff */
[----:B------:R-:W-:Y:S01]  /*0790*/  IMAD.MOV.U32 R10, RZ, RZ, 0x3effffff ;  /* 0x3effffffff0a7424 */ /* 0x000fe200078e00ff */
[----:B------:R-:W-:Y:S01]  /*07a0*/  LOP3.LUT P1, RZ, R0, 0x2, RZ, 0xc0, !PT ;  /* 0x0000000200ff7812 */ /* 0x000fe2000782c0ff */
[----:B------:R-:W-:Y:S01]  /*07b0*/  FFMA R6, R7, R6, -0.0013887860113754868507 ;  /* 0xbab607ed07067423 */ /* 0x000fe20000000006 */
[----:B------:R-:W-:Y:S01]  /*07c0*/  ISETP.NE.U32.AND P0, PT, R8, 0x1, PT ;  /* 0x000000010800780c */ /* 0x000fe20003f05070 */
[----:B------:R-:W-:Y:S01]  /*07d0*/  IMAD.MOV.U32 R8, RZ, RZ, 0x3d2aaabb ;  /* 0x3d2aaabbff087424 */ /* 0x000fe200078e00ff */
[----:B------:R-:W-:Y:S02]  /*07e0*/  BSSY.RECONVERGENT B0, `(.L_x_16) ;  /* 0x0000016000007945 */ /* 0x000fe40003800200 */
[----:B------:R-:W-:-:S02]  /*07f0*/  FSEL R6, R6, -0.00019574658654164522886, !P0 ;  /* 0xb94d415306067808 */ /* 0x000fc40004000000 */
[----:B------:R-:W-:Y:S02]  /*0800*/  FSEL R8, R8, 0.0083327032625675201416, !P0 ;  /* 0x3c0885e408087808 */ /* 0x000fe40004000000 */
[----:B------:R-:W-:Y:S02]  /*0810*/  FSEL R10, -R10, -0.16666662693023681641, !P0 ;  /* 0xbe2aaaa80a0a7808 */ /* 0x000fe40004000100 */
[----:B------:R-:W-:Y:S01]  /*0820*/  FSEL R0, R5, 1, P0 ;  /* 0x3f80000005007808 */ /* 0x000fe20000000000 */
[C---:B------:R-:W-:Y:S01]  /*0830*/  FFMA R6, R7.reuse, R6, R8 ;  /* 0x0000000607067223 */ /* 0x040fe20000000008 */
[----:B------:R-:W-:Y:S01]  /*0840*/  IADD3 R8, PT, PT, R4, -0xd000000, RZ ;  /* 0xf300000004087810 */ /* 0x000fe20007ffe0ff */
[----:B------:R0:W1:Y:S02]  /*0850*/  MUFU.RSQ R5, R4 ;  /* 0x0000000400057308 */ /* 0x0000640000001400 */
[C---:B------:R-:W-:Y:S01]  /*0860*/  FFMA R6, R7.reuse, R6, R10 ;  /* 0x0000000607067223 */ /* 0x040fe2000000000a */
[----:B------:R-:W-:Y:S01]  /*0870*/  ISETP.GT.U32.AND P0, PT, R8, 0x727fffff, PT ;  /* 0x727fffff0800780c */ /* 0x000fe20003f04070 */
[----:B------:R-:W-:-:S04]  /*0880*/  FFMA R7, R7, R0, RZ ;  /* 0x0000000007077223 */ /* 0x000fc800000000ff */
[----:B------:R-:W-:-:S04]  /*0890*/  FFMA R6, R7, R6, R0 ;  /* 0x0000000607067223 */ /* 0x000fc80000000000 */
[----:B------:R-:W-:-:S04]  /*08a0*/  @P1 FADD R6, RZ, -R6 ;  /* 0x80000006ff061221 */ /* 0x000fc80000000000 */
[----:B0-----:R-:W-:Y:S05]  /*08b0*/  @!P0 BRA `(.L_x_17) ;  /* 0x0000000000108947 */ /* 0x001fea0003800000 */
[----:B------:R-:W-:-:S07]  /*08c0*/  MOV R10, 0x8e0 ;  /* 0x000008e0000a7802 */ /* 0x000fce0000000f00 */
[----:B-1----:R-:W-:Y:S05]  /*08d0*/  CALL.REL.NOINC `($__internal_1_$__cuda_sm20_sqrt_rn_f32_slowpath) ;  /* 0x0000000000287944 */ /* 0x002fea0003c00000 */
[----:B------:R-:W-:Y:S01]  /*08e0*/  IMAD.MOV.U32 R5, RZ, RZ, R0 ;  /* 0x000000ffff057224 */ /* 0x000fe200078e0000 */
[----:B------:R-:W-:Y:S06]  /*08f0*/  BRA `(.L_x_18) ;  /* 0x0000000000107947 */ /* 0x000fec0003800000 */
.L_x_17:
[----:B-1----:R-:W-:Y:S01]  /*0900*/  FMUL.FTZ R7, R4, R5 ;  /* 0x0000000504077220 */ /* 0x002fe20000410000 */
[----:B------:R-:W-:-:S03]  /*0910*/  FMUL.FTZ R5, R5, 0.5 ;  /* 0x3f00000005057820 */ /* 0x000fc60000410000 */
[----:B------:R-:W-:-:S04]  /*0920*/  FFMA R4, -R7, R7, R4 ;  /* 0x0000000707047223 */ /* 0x000fc80000000104 */
[----:B------:R-:W-:-:S07]  /*0930*/  FFMA R5, R4, R5, R7 ;  /* 0x0000000504057223 */ /* 0x000fce0000000007 */
.L_x_18:
[----:B------:R-:W-:Y:S05]  /*0940*/  BSYNC.RECONVERGENT B0 ;  /* 0x0000000000007941 */ /* 0x000fea0003800200 */
.L_x_16:
[----:B------:R-:W-:-:S05]  /*0950*/  FADD R5, R6, R5 ;  /* 0x0000000506057221 */ /* 0x000fca0000000000 */
[----:B------:R-:W-:Y:S01]  /*0960*/  STG.E desc[UR6][R2.64], R5 ;  /* 0x0000000502007986 */ /* 0x000fe2000c101906 */
[----:B------:R-:W-:Y:S05]  /*0970*/  EXIT ;  /* 0x000000000000794d */ /* 0x000fea0003800000 */
        .weak           $__internal_1_$__cuda_sm20_sqrt_rn_f32_slowpath
        .type           $__internal_1_$__cuda_sm20_sqrt_rn_f32_slowpath,@function
        .size           $__internal_1_$__cuda_sm20_sqrt_rn_f32_slowpath,(.L_x_22 - $__internal_1_$__cuda_sm20_sqrt_rn_f32_slowpath)
$__internal_1_$__cuda_sm20_sqrt_rn_f32_slowpath:
[----:B------:R-:W-:-:S13]  /*0980*/  LOP3.LUT P0, RZ, R4, 0x7fffffff, RZ, 0xc0, !PT ;  /* 0x7fffffff04ff7812 */ /* 0x000fda000780c0ff */
[----:B------:R-:W-:Y:S05]  /*0990*/  @!P0 BRA `(.L_x_19) ;  /* 0x0000000000448947 */ /* 0x000fea0003800000 */
[----:B------:R-:W-:Y:S01]  /*09a0*/  FSETP.GEU.FTZ.AND P0, PT, R4, RZ, PT ;  /* 0x000000ff0400720b */ /* 0x000fe20003f1e000 */
[----:B------:R-:W-:-:S12]  /*09b0*/  IMAD.MOV.U32 R0, RZ, RZ, R4 ;  /* 0x000000ffff007224 */ /* 0x000fd800078e0004 */
[----:B------:R-:W-:Y:S01]  /*09c0*/  @!P0 MOV R4, 0x7fffffff ;  /* 0x7fffffff00048802 */ /* 0x000fe20000000f00 */
        /* <DEDUP_REMOVED lines=8> */
[----:B------:R-:W-:Y:S01]  /*0a50*/  @P0 FMUL.FTZ R9, R4, 0.5 ;  /* 0x3f00000004090820 */ /* 0x000fe20000410000 */
[----:B------:R-:W-:Y:S02]  /*0a60*/  @!P0 IMAD.MOV.U32 R4, RZ, RZ, R0 ;  /* 0x000000ffff048224 */ /* 0x000fe400078e0000 */
[----:B------:R-:W-:-:S04]  /*0a70*/  @P0 FADD.FTZ R7, -R8, -RZ ;  /* 0x800000ff08070221 */ /* 0x000fc80000010100 */
[----:B------:R-:W-:-:S04]  /*0a80*/  @P0 FFMA R7, R8, R7, R5 ;  /* 0x0000000708070223 */ /* 0x000fc80000000005 */
[----:B------:R-:W-:-:S04]  /*0a90*/  @P0 FFMA R7, R7, R9, R8 ;  /* 0x0000000907070223 */ /* 0x000fc80000000008 */
[----:B------:R-:W-:-:S07]  /*0aa0*/  @P0 FMUL.FTZ R4, R7, 2.3283064365386962891e-10 ;  /* 0x2f80000007040820 */ /* 0x000fce0000410000 */
.L_x_19:
[----:B------:R-:W-:Y:S01]  /*0ab0*/  IMAD.MOV.U32 R0, RZ, RZ, R4 ;  /* 0x000000ffff007224 */ /* 0x000fe200078e0004 */
[----:B------:R-:W-:Y:S01]  /*0ac0*/  MOV R4, R10 ;  /* 0x0000000a00047202 */ /* 0x000fe20000000f00 */
[----:B------:R-:W-:-:S04]  /*0ad0*/  IMAD.MOV.U32 R5, RZ, RZ, 0x0 ;  /* 0x00000000ff057424 */ /* 0x000fc800078e00ff */
[----:B------:R-:W-:Y:S05]  /*0ae0*/  RET.REL.NODEC R4 `(_Z12normalKernelPfi) ;  /* 0xfffffff404447950 */ /* 0x000fea0003c3ffff */
.L_x_20:
        /* <DEDUP_REMOVED lines=9> */
.L_x_22:


//--------------------- .nv.global.init           --------------------------
	.section	.nv.global.init,"aw",@progbits
	.align	4
.nv.global.init:
	.type		__cudart_i2opi_f,@object
	.size		__cudart_i2opi_f,(.L_0 - __cudart_i2opi_f)
__cudart_i2opi_f:
        /*0000*/ 	.byte	0x41, 0x90, 0x43, 0x3c, 0x99, 0x95, 0x62, 0xdb, 0xc0, 0xdd, 0x34, 0xf5, 0xd1, 0x57, 0x27, 0xfc
        /*0010*/ 	.byte	0x29, 0x15, 0x44, 0x4e, 0x6e, 0x83, 0xf9, 0xa2
.L_0:


//--------------------- .nv.shared.reserved.0     --------------------------
	.section	.nv.shared.reserved.0,"aw",@nobits
	.weak		__nv_reservedSMEM_offset_0_alias
	.size		__nv_reservedSMEM_offset_0_alias, 0, 64
	.other		__nv_reservedSMEM_offset_0_alias,@"STO_CUDA_RESERVED_SHARED STV_DEFAULT"
__nv_reservedSMEM_offset_0_alias:
	.zero		0
	.zero		64


//--------------------- .nv.constant0._Z16gridStrideKernelPfi --------------------------
	.section	.nv.constant0._Z16gridStrideKernelPfi,"a",@progbits
	.sectionflags	@""
	.align	4
.nv.constant0._Z16gridStrideKernelPfi:
	.zero		908


//--------------------- .nv.constant0._Z12normalKernelPfi --------------------------
	.section	.nv.constant0._Z12normalKernelPfi,"a",@progbits
	.sectionflags	@""
	.align	4
.nv.constant0._Z12normalKernelPfi:
	.zero		908


//--------------------- SYMBOLS --------------------------

	.type		.nv.reservedSmem.offset0,@object
	.size		.nv.reservedSmem.offset0,0x4
